//
// Generated by NVIDIA NVVM Compiler
//
// Compiler Build ID: CL-36424714
// Cuda compilation tools, release 13.0, V13.0.88
// Based on NVVM 20.0.0
//

.version 9.0
.target sm_100
.address_size 64

	// .globl	_Z13myfirstkernelv
.extern .func  (.param .b32 func_retval0) vprintf
(
	.param .b64 vprintf_param_0,
	.param .b64 vprintf_param_1
)
;
.global .align 1 .b8 $str[37] = {72, 101, 108, 108, 111, 33, 33, 33, 73, 39, 109, 32, 116, 104, 114, 101, 97, 100, 58, 32, 37, 100, 32, 105, 110, 32, 98, 108, 111, 99, 107, 58, 32, 37, 100, 10};

.visible .entry _Z13myfirstkernelv()
{
	.local .align 8 .b8 	__local_depot0[8];
	.reg .b64 	%SP;
	.reg .b64 	%SPL;
	.reg .b32 	%r<5>;
	.reg .b64 	%rd<5>;

	mov.u64 	%SPL, __local_depot0;
	cvta.local.u64 	%SP, %SPL;
	add.u64 	%rd1, %SP, 0;
	add.u64 	%rd2, %SPL, 0;
	mov.u32 	%r1, %tid.x;
	mov.u32 	%r2, %ctaid.x;
	st.local.v2.u32 	[%rd2], {%r1, %r2};
	mov.u64 	%rd3, $str;
	cvta.global.u64 	%rd4, %rd3;
	{ // callseq 0, 0
	.param .b64 param0;
	st.param.b64 	[param0], %rd4;
	.param .b64 param1;
	st.param.b64 	[param1], %rd1;
	.param .b32 retval0;
	call.uni (retval0), 
	vprintf, 
	(
	param0, 
	param1
	);
	ld.param.b32 	%r3, [retval0];
	} // callseq 0
	ret;

}


// ===== COMPILED SASS (sm_100) =====

	.target	sm_100

	.elftype	@"ET_EXEC"


//--------------------- .note.nv.tkinfo           --------------------------
	.section	.note.nv.tkinfo,"",@"SHT_NOTE"
	.sectionflags	@"SHF_NOTE_NV_TKINFO"
	.tkinfo
        /*0018*/ 	.word	0x00000002
        /*0030*/ 	.string	""
        /*0030*/ 	.string	"ptxas"
        /*0030*/ 	.string	"Cuda compilation tools, release 13.0, V13.0.88"
        /*0030*/ 	.string	"Build cuda_13.0.r13.0/compiler.36424714_0"
        /*0030*/ 	.string	"-arch sm_100 -m 64 "



//--------------------- .note.nv.cuinfo           --------------------------
	.section	.note.nv.cuinfo,"",@"SHT_NOTE"
	.sectionflags	@"SHF_NOTE_NV_CUINFO"
        /*0018*/ 	.short	0x0002
        /*001a*/ 	.short	0x0064
        /*001c*/ 	.short	0x0082
	.zero		2


//--------------------- .nv.info                  --------------------------
	.section	.nv.info,"",@"SHT_CUDA_INFO"
	.align	4


	//----- nvinfo : EIATTR_REGCOUNT
	.align		4
        /*0000*/ 	.byte	0x04, 0x2f
        /*0002*/ 	.short	(.L_2 - .L_1)
	.align		4
.L_1:
        /*0004*/ 	.word	index@(_Z13myfirstkernelv)
        /*0008*/ 	.word	0x00000018


	//----- nvinfo : EIATTR_FRAME_SIZE
	.align		4
.L_2:
        /*000c*/ 	.byte	0x04, 0x11
        /*000e*/ 	.short	(.L_4 - .L_3)
	.align		4
.L_3:
        /*0010*/ 	.word	index@(_Z13myfirstkernelv)
        /*0014*/ 	.word	0x00000008


	//----- nvinfo : EIATTR_MIN_STACK_SIZE
	.align		4
.L_4:
        /*0018*/ 	.byte	0x04, 0x12
        /*001a*/ 	.short	(.L_6 - .L_5)
	.align		4
.L_5:
        /*001c*/ 	.word	index@(_Z13myfirstkernelv)
        /*0020*/ 	.word	0x00000008
.L_6:


//--------------------- .nv.compat                --------------------------
	.section	.nv.compat,"",@"SHT_CUDA_COMPAT_INFO"
	.align	4
        /*0000*/ 	.byte	0x02, 0x09, 0x00, 0x00, 0x02, 0x02, 0x01, 0x00, 0x02, 0x05, 0x05, 0x00, 0x03, 0x07, 0x01, 0x01
        /*0010*/ 	.byte	0x02, 0x03, 0x00, 0x00, 0x02, 0x06, 0x01, 0x00, 0x04, 0x0b, 0x08, 0x00, 0x09, 0x00, 0x00, 0x00
        /*0020*/ 	.byte	0x00, 0x00, 0x00, 0x00


//--------------------- .nv.info._Z13myfirstkernelv --------------------------
	.section	.nv.info._Z13myfirstkernelv,"",@"SHT_CUDA_INFO"
	.sectionflags	@""
	.align	4


	//----- nvinfo : EIATTR_CUDA_API_VERSION
	.align		4
        /*0000*/ 	.byte	0x04, 0x37
        /*0002*/ 	.short	(.L_8 - .L_7)
.L_7:
        /*0004*/ 	.word	0x00000082


	//----- nvinfo : EIATTR_SPARSE_MMA_MASK
	.align		4
.L_8:
        /*0008*/ 	.byte	0x03, 0x50
        /*000a*/ 	.short	0x0000


	//----- nvinfo : EIATTR_MAXREG_COUNT
	.align		4
        /*000c*/ 	.byte	0x03, 0x1b
        /*000e*/ 	.short	0x00ff


	//----- nvinfo : EIATTR_EXTERNS
	.align		4
        /*0010*/ 	.byte	0x04, 0x0f
        /*0012*/ 	.short	(.L_10 - .L_9)


	//   ....[0]....
	.align		4
.L_9:
        /*0014*/ 	.word	index@(vprintf)


	//----- nvinfo : EIATTR_MERCURY_ISA_VERSION
	.align		4
.L_10:
        /*0018*/ 	.byte	0x03, 0x5f
        /*001a*/ 	.short	0x0101


	//----- nvinfo : EIATTR_VRC_CTA_INIT_COUNT
	.align		4
        /*001c*/ 	.byte	0x02, 0x4a
	.zero		1
	.zero		1


	//----- nvinfo : EIATTR_SYSCALL_OFFSETS
	.align		4
        /*0020*/ 	.byte	0x04, 0x46
        /*0022*/ 	.short	(.L_12 - .L_11)


	//   ....[0]....
.L_11:
        /*0024*/ 	.word	0x000000f0


	//----- nvinfo : EIATTR_EXIT_INSTR_OFFSETS
	.align		4
.L_12:
        /*0028*/ 	.byte	0x04, 0x1c
        /*002a*/ 	.short	(.L_14 - .L_13)


	//   ....[0]....
.L_13:
        /*002c*/ 	.word	0x00000100


	//----- nvinfo : EIATTR_SW_WAR
	.align		4
.L_14:
        /*0030*/ 	.byte	0x04, 0x36
        /*0032*/ 	.short	(.L_16 - .L_15)
.L_15:
        /*0034*/ 	.word	0x00000008
.L_16:


//--------------------- .nv.callgraph             --------------------------
	.section	.nv.callgraph,"",@"SHT_CUDA_CALLGRAPH"
	.align	4
	.sectionentsize	8
	.align		4
        /*0000*/ 	.word	0x00000000
	.align		4
        /*0004*/ 	.word	0xffffffff
	.align		4
        /*0008*/ 	.word	index@(_Z13myfirstkernelv)
	.align		4
        /*000c*/ 	.word	index@(vprintf)
	.align		4
        /*0010*/ 	.word	0x00000000
	.align		4
        /*0014*/ 	.word	0xfffffffe
	.align		4
        /*0018*/ 	.word	0x00000000
	.align		4
        /*001c*/ 	.word	0xfffffffd
	.align		4
        /*0020*/ 	.word	0x00000000
	.align		4
        /*0024*/ 	.word	0xfffffffc


//--------------------- .nv.constant4             --------------------------
	.section	.nv.constant4,"a",@progbits
	.align	8
	.align		8
.nv.constant4:
        /*0000*/ 	.dword	vprintf
	.align		8
        /*0008*/ 	.dword	$str


//--------------------- .text._Z13myfirstkernelv  --------------------------
	.section	.text._Z13myfirstkernelv,"ax",@progbits
	.align	128
        .global         _Z13myfirstkernelv
        .type           _Z13myfirstkernelv,@function
        .size           _Z13myfirstkernelv,(.L_x_2 - _Z13myfirstkernelv)
        .other          _Z13myfirstkernelv,@"STO_CUDA_ENTRY STV_DEFAULT"
_Z13myfirstkernelv:
.text._Z13myfirstkernelv:
[----:B------:R-:W0:Y:S01]  /*0000*/  LDC R1, c[0x0][0x37c] ;  /* 0x0000df00ff017b82 */ /* 0x000e220000000800 */
[----:B------:R-:W1:Y:S01]  /*0010*/  S2R R8, SR_TID.X ;  /* 0x0000000000087919 */ /* 0x000e620000002100 */
[----:B0-----:R-:W-:Y:S01]  /*0020*/  VIADD R1, R1, 0xfffffff8 ;  /* 0xfffffff801017836 */ /* 0x001fe20000000000 */
[----:B------:R-:W-:Y:S01]  /*0030*/  MOV R0, 0x0 ;  /* 0x0000000000007802 */ /* 0x000fe20000000f00 */
[----:B------:R-:W0:Y:S01]  /*0040*/  LDCU UR4, c[0x0][0x2f8] ;  /* 0x00005f00ff0477ac */ /* 0x000e220008000800 */
[----:B------:R-:W1:Y:S03]  /*0050*/  S2R R9, SR_CTAID.X ;  /* 0x0000000000097919 */ /* 0x000e660000002500 */
[----:B------:R2:W3:Y:S01]  /*0060*/  LDC.64 R2, c[0x4][R0] ;  /* 0x0100000000027b82 */ /* 0x0004e20000000a00 */
[----:B------:R-:W4:Y:S01]  /*0070*/  LDCU.64 UR6, c[0x4][0x8] ;  /* 0x01000100ff0677ac */ /* 0x000f220008000a00 */
[----:B------:R-:W5:Y:S01]  /*0080*/  LDCU UR5, c[0x0][0x2fc] ;  /* 0x00005f80ff0577ac */ /* 0x000f620008000800 */
[----:B0-----:R-:W-:Y:S01]  /*0090*/  IADD3 R6, P0, PT, R1, UR4, RZ ;  /* 0x0000000401067c10 */ /* 0x001fe2000ff1e0ff */
[----:B----4-:R-:W-:Y:S01]  /*00a0*/  IMAD.U32 R4, RZ, RZ, UR6 ;  /* 0x00000006ff047e24 */ /* 0x010fe2000f8e00ff */
[----:B------:R-:W-:-:S03]  /*00b0*/  MOV R5, UR7 ;  /* 0x0000000700057c02 */ /* 0x000fc60008000f00 */
[----:B-----5:R-:W-:Y:S01]  /*00c0*/  IMAD.X R7, RZ, RZ, UR5, P0 ;  /* 0x00000005ff077e24 */ /* 0x020fe200080e06ff */
[----:B-1----:R2:W-:Y:S07]  /*00d0*/  STL.64 [R1], R8 ;  /* 0x0000000801007387 */ /* 0x0025ee0000100a00 */
[----:B------:R-:W-:-:S07]  /*00e0*/  LEPC R20, `(.L_x_0) ;  /* 0x000000001014794e */ /* 0x000fce0000000000 */
[----:B--23--:R-:W-:Y:S05]  /*00f0*/  CALL.ABS.NOINC R2 ;  /* 0x0000000002007343 */ /* 0x00cfea0003c00000 */
.L_x_0:
[----:B------:R-:W-:Y:S05]  /*0100*/  EXIT ;  /* 0x000000000000794d */ /* 0x000fea0003800000 */
.L_x_1:
[----:B------:R-:W-:-:S00]  /*0110*/  BRA `(.L_x_1) ;  /* 0xfffffffc00fc7947 */ /* 0x000fc0000383ffff */
[----:B------:R-:W-:-:S00]  /*0120*/  NOP ;  /* 0x0000000000007918 */ /* 0x000fc00000000000 */
        /* <DEDUP_REMOVED lines=13> */
.L_x_2:


//--------------------- .nv.global.init           --------------------------
	.section	.nv.global.init,"aw",@progbits
.nv.global.init:
	.type		$str,@object
	.size		$str,(.L_0 - $str)
$str:
        /*0000*/ 	.byte	0x48, 0x65, 0x6c, 0x6c, 0x6f, 0x21, 0x21, 0x21, 0x49, 0x27, 0x6d, 0x20, 0x74, 0x68, 0x72, 0x65
        /*0010*/ 	.byte	0x61, 0x64, 0x3a, 0x20, 0x25, 0x64, 0x20, 0x69, 0x6e, 0x20, 0x62, 0x6c, 0x6f, 0x63, 0x6b, 0x3a
        /*0020*/ 	.byte	0x20, 0x25, 0x64, 0x0a, 0x00
.L_0:


//--------------------- .nv.shared.reserved.0     --------------------------
	.section	.nv.shared.reserved.0,"aw",@nobits
	.weak		__nv_reservedSMEM_offset_0_alias
	.size		__nv_reservedSMEM_offset_0_alias, 0, 64
	.other		__nv_reservedSMEM_offset_0_alias,@"STO_CUDA_RESERVED_SHARED STV_DEFAULT"
__nv_reservedSMEM_offset_0_alias:
	.zero		0
	.zero		64


//--------------------- .nv.constant0._Z13myfirstkernelv --------------------------
	.section	.nv.constant0._Z13myfirstkernelv,"a",@progbits
	.sectionflags	@""
	.align	4
.nv.constant0._Z13myfirstkernelv:
	.zero		896


//--------------------- SYMBOLS --------------------------

	.type		.nv.reservedSmem.offset0,@object
	.size		.nv.reservedSmem.offset0,0x4
	.type		vprintf,@function
